//
// Generated by NVIDIA NVVM Compiler
//
// Compiler Build ID: CL-36424714
// Cuda compilation tools, release 13.0, V13.0.88
// Based on NVVM 20.0.0
//

.version 9.0
.target sm_100
.address_size 64

	// .globl	elementwiseMean

.visible .entry elementwiseMean(
	.param .u64 .ptr .align 1 elementwiseMean_param_0,
	.param .u64 .ptr .align 1 elementwiseMean_param_1,
	.param .u32 elementwiseMean_param_2,
	.param .u32 elementwiseMean_param_3
)
{
	.reg .pred 	%p<11>;
	.reg .b32 	%r<108>;
	.reg .b32 	%f<85>;
	.reg .b64 	%rd<126>;

	ld.param.u64 	%rd4, [elementwiseMean_param_0];
	ld.param.u32 	%r66, [elementwiseMean_param_2];
	ld.param.u32 	%r67, [elementwiseMean_param_3];
	cvta.to.global.u64 	%rd1, %rd4;
	mov.u32 	%r68, %ctaid.x;
	mov.u32 	%r69, %ntid.x;
	mov.u32 	%r70, %tid.x;
	mad.lo.s32 	%r71, %r68, %r69, %r70;
	cvt.u64.u32 	%rd2, %r71;
	cvt.s64.s32 	%rd5, %r66;
	setp.ge.u64 	%p1, %rd2, %rd5;
	@%p1 bra 	$L__BB0_15;
	setp.lt.s32 	%p2, %r67, 1;
	mov.f32 	%f84, 0f00000000;
	@%p2 bra 	$L__BB0_14;
	and.b32  	%r1, %r67, 15;
	setp.lt.u32 	%p3, %r67, 16;
	mov.f32 	%f84, 0f00000000;
	mov.b32 	%r104, 0;
	@%p3 bra 	$L__BB0_5;
	and.b32  	%r104, %r67, 2147483632;
	neg.s32 	%r102, %r104;
	shl.b32 	%r4, %r66, 4;
	shl.b32 	%r100, %r66, 1;
	mul.lo.s32 	%r99, %r66, 3;
	shl.b32 	%r98, %r66, 2;
	mul.lo.s32 	%r97, %r66, 5;
	mul.lo.s32 	%r96, %r66, 6;
	mul.lo.s32 	%r95, %r66, 7;
	shl.b32 	%r94, %r66, 3;
	mul.lo.s32 	%r93, %r66, 9;
	mul.lo.s32 	%r92, %r66, 10;
	mul.lo.s32 	%r91, %r66, 11;
	mul.lo.s32 	%r90, %r66, 12;
	mul.lo.s32 	%r89, %r66, 13;
	mul.lo.s32 	%r88, %r66, 14;
	mul.lo.s32 	%r87, %r66, 15;
	mov.f32 	%f84, 0f00000000;
	mov.b32 	%r86, 0;
	mov.u32 	%r101, %r66;
$L__BB0_4:
	.pragma "nounroll";
	cvt.s64.s32 	%rd6, %r86;
	add.s64 	%rd7, %rd6, %rd2;
	shl.b64 	%rd8, %rd7, 2;
	add.s64 	%rd9, %rd1, %rd8;
	ld.global.f32 	%f18, [%rd9];
	add.f32 	%f19, %f84, %f18;
	cvt.s64.s32 	%rd10, %r101;
	add.s64 	%rd11, %rd10, %rd2;
	shl.b64 	%rd12, %rd11, 2;
	add.s64 	%rd13, %rd1, %rd12;
	ld.global.f32 	%f20, [%rd13];
	add.f32 	%f21, %f19, %f20;
	cvt.s64.s32 	%rd14, %r100;
	add.s64 	%rd15, %rd14, %rd2;
	shl.b64 	%rd16, %rd15, 2;
	add.s64 	%rd17, %rd1, %rd16;
	ld.global.f32 	%f22, [%rd17];
	add.f32 	%f23, %f21, %f22;
	cvt.s64.s32 	%rd18, %r99;
	add.s64 	%rd19, %rd18, %rd2;
	shl.b64 	%rd20, %rd19, 2;
	add.s64 	%rd21, %rd1, %rd20;
	ld.global.f32 	%f24, [%rd21];
	add.f32 	%f25, %f23, %f24;
	cvt.s64.s32 	%rd22, %r98;
	add.s64 	%rd23, %rd22, %rd2;
	shl.b64 	%rd24, %rd23, 2;
	add.s64 	%rd25, %rd1, %rd24;
	ld.global.f32 	%f26, [%rd25];
	add.f32 	%f27, %f25, %f26;
	cvt.s64.s32 	%rd26, %r97;
	add.s64 	%rd27, %rd26, %rd2;
	shl.b64 	%rd28, %rd27, 2;
	add.s64 	%rd29, %rd1, %rd28;
	ld.global.f32 	%f28, [%rd29];
	add.f32 	%f29, %f27, %f28;
	cvt.s64.s32 	%rd30, %r96;
	add.s64 	%rd31, %rd30, %rd2;
	shl.b64 	%rd32, %rd31, 2;
	add.s64 	%rd33, %rd1, %rd32;
	ld.global.f32 	%f30, [%rd33];
	add.f32 	%f31, %f29, %f30;
	cvt.s64.s32 	%rd34, %r95;
	add.s64 	%rd35, %rd34, %rd2;
	shl.b64 	%rd36, %rd35, 2;
	add.s64 	%rd37, %rd1, %rd36;
	ld.global.f32 	%f32, [%rd37];
	add.f32 	%f33, %f31, %f32;
	cvt.s64.s32 	%rd38, %r94;
	add.s64 	%rd39, %rd38, %rd2;
	shl.b64 	%rd40, %rd39, 2;
	add.s64 	%rd41, %rd1, %rd40;
	ld.global.f32 	%f34, [%rd41];
	add.f32 	%f35, %f33, %f34;
	cvt.s64.s32 	%rd42, %r93;
	add.s64 	%rd43, %rd42, %rd2;
	shl.b64 	%rd44, %rd43, 2;
	add.s64 	%rd45, %rd1, %rd44;
	ld.global.f32 	%f36, [%rd45];
	add.f32 	%f37, %f35, %f36;
	cvt.s64.s32 	%rd46, %r92;
	add.s64 	%rd47, %rd46, %rd2;
	shl.b64 	%rd48, %rd47, 2;
	add.s64 	%rd49, %rd1, %rd48;
	ld.global.f32 	%f38, [%rd49];
	add.f32 	%f39, %f37, %f38;
	cvt.s64.s32 	%rd50, %r91;
	add.s64 	%rd51, %rd50, %rd2;
	shl.b64 	%rd52, %rd51, 2;
	add.s64 	%rd53, %rd1, %rd52;
	ld.global.f32 	%f40, [%rd53];
	add.f32 	%f41, %f39, %f40;
	cvt.s64.s32 	%rd54, %r90;
	add.s64 	%rd55, %rd54, %rd2;
	shl.b64 	%rd56, %rd55, 2;
	add.s64 	%rd57, %rd1, %rd56;
	ld.global.f32 	%f42, [%rd57];
	add.f32 	%f43, %f41, %f42;
	cvt.s64.s32 	%rd58, %r89;
	add.s64 	%rd59, %rd58, %rd2;
	shl.b64 	%rd60, %rd59, 2;
	add.s64 	%rd61, %rd1, %rd60;
	ld.global.f32 	%f44, [%rd61];
	add.f32 	%f45, %f43, %f44;
	cvt.s64.s32 	%rd62, %r88;
	add.s64 	%rd63, %rd62, %rd2;
	shl.b64 	%rd64, %rd63, 2;
	add.s64 	%rd65, %rd1, %rd64;
	ld.global.f32 	%f46, [%rd65];
	add.f32 	%f47, %f45, %f46;
	cvt.s64.s32 	%rd66, %r87;
	add.s64 	%rd67, %rd66, %rd2;
	shl.b64 	%rd68, %rd67, 2;
	add.s64 	%rd69, %rd1, %rd68;
	ld.global.f32 	%f48, [%rd69];
	add.f32 	%f84, %f47, %f48;
	add.s32 	%r102, %r102, 16;
	add.s32 	%r101, %r101, %r4;
	add.s32 	%r100, %r100, %r4;
	add.s32 	%r99, %r99, %r4;
	add.s32 	%r98, %r98, %r4;
	add.s32 	%r97, %r97, %r4;
	add.s32 	%r96, %r96, %r4;
	add.s32 	%r95, %r95, %r4;
	add.s32 	%r94, %r94, %r4;
	add.s32 	%r93, %r93, %r4;
	add.s32 	%r92, %r92, %r4;
	add.s32 	%r91, %r91, %r4;
	add.s32 	%r90, %r90, %r4;
	add.s32 	%r89, %r89, %r4;
	add.s32 	%r88, %r88, %r4;
	add.s32 	%r87, %r87, %r4;
	add.s32 	%r86, %r86, %r4;
	setp.ne.s32 	%p4, %r102, 0;
	@%p4 bra 	$L__BB0_4;
$L__BB0_5:
	setp.eq.s32 	%p5, %r1, 0;
	@%p5 bra 	$L__BB0_14;
	and.b32  	%r54, %r67, 7;
	setp.lt.u32 	%p6, %r1, 8;
	@%p6 bra 	$L__BB0_8;
	mul.lo.s32 	%r74, %r104, %r66;
	cvt.s64.s32 	%rd70, %r74;
	add.s64 	%rd71, %rd70, %rd2;
	shl.b64 	%rd72, %rd71, 2;
	add.s64 	%rd73, %rd1, %rd72;
	ld.global.f32 	%f50, [%rd73];
	add.f32 	%f51, %f84, %f50;
	add.s32 	%r75, %r74, %r66;
	cvt.s64.s32 	%rd74, %r75;
	add.s64 	%rd75, %rd74, %rd2;
	shl.b64 	%rd76, %rd75, 2;
	add.s64 	%rd77, %rd1, %rd76;
	ld.global.f32 	%f52, [%rd77];
	add.f32 	%f53, %f51, %f52;
	add.s32 	%r76, %r75, %r66;
	cvt.s64.s32 	%rd78, %r76;
	add.s64 	%rd79, %rd78, %rd2;
	shl.b64 	%rd80, %rd79, 2;
	add.s64 	%rd81, %rd1, %rd80;
	ld.global.f32 	%f54, [%rd81];
	add.f32 	%f55, %f53, %f54;
	add.s32 	%r77, %r76, %r66;
	cvt.s64.s32 	%rd82, %r77;
	add.s64 	%rd83, %rd82, %rd2;
	shl.b64 	%rd84, %rd83, 2;
	add.s64 	%rd85, %rd1, %rd84;
	ld.global.f32 	%f56, [%rd85];
	add.f32 	%f57, %f55, %f56;
	add.s32 	%r78, %r77, %r66;
	cvt.s64.s32 	%rd86, %r78;
	add.s64 	%rd87, %rd86, %rd2;
	shl.b64 	%rd88, %rd87, 2;
	add.s64 	%rd89, %rd1, %rd88;
	ld.global.f32 	%f58, [%rd89];
	add.f32 	%f59, %f57, %f58;
	add.s32 	%r79, %r78, %r66;
	cvt.s64.s32 	%rd90, %r79;
	add.s64 	%rd91, %rd90, %rd2;
	shl.b64 	%rd92, %rd91, 2;
	add.s64 	%rd93, %rd1, %rd92;
	ld.global.f32 	%f60, [%rd93];
	add.f32 	%f61, %f59, %f60;
	add.s32 	%r80, %r79, %r66;
	cvt.s64.s32 	%rd94, %r80;
	add.s64 	%rd95, %rd94, %rd2;
	shl.b64 	%rd96, %rd95, 2;
	add.s64 	%rd97, %rd1, %rd96;
	ld.global.f32 	%f62, [%rd97];
	add.f32 	%f63, %f61, %f62;
	add.s32 	%r81, %r80, %r66;
	cvt.s64.s32 	%rd98, %r81;
	add.s64 	%rd99, %rd98, %rd2;
	shl.b64 	%rd100, %rd99, 2;
	add.s64 	%rd101, %rd1, %rd100;
	ld.global.f32 	%f64, [%rd101];
	add.f32 	%f84, %f63, %f64;
	add.s32 	%r104, %r104, 8;
$L__BB0_8:
	setp.eq.s32 	%p7, %r54, 0;
	@%p7 bra 	$L__BB0_14;
	and.b32  	%r57, %r67, 3;
	setp.lt.u32 	%p8, %r54, 4;
	@%p8 bra 	$L__BB0_11;
	mul.lo.s32 	%r82, %r104, %r66;
	cvt.s64.s32 	%rd102, %r82;
	add.s64 	%rd103, %rd102, %rd2;
	shl.b64 	%rd104, %rd103, 2;
	add.s64 	%rd105, %rd1, %rd104;
	ld.global.f32 	%f66, [%rd105];
	add.f32 	%f67, %f84, %f66;
	add.s32 	%r83, %r82, %r66;
	cvt.s64.s32 	%rd106, %r83;
	add.s64 	%rd107, %rd106, %rd2;
	shl.b64 	%rd108, %rd107, 2;
	add.s64 	%rd109, %rd1, %rd108;
	ld.global.f32 	%f68, [%rd109];
	add.f32 	%f69, %f67, %f68;
	add.s32 	%r84, %r83, %r66;
	cvt.s64.s32 	%rd110, %r84;
	add.s64 	%rd111, %rd110, %rd2;
	shl.b64 	%rd112, %rd111, 2;
	add.s64 	%rd113, %rd1, %rd112;
	ld.global.f32 	%f70, [%rd113];
	add.f32 	%f71, %f69, %f70;
	add.s32 	%r85, %r84, %r66;
	cvt.s64.s32 	%rd114, %r85;
	add.s64 	%rd115, %rd114, %rd2;
	shl.b64 	%rd116, %rd115, 2;
	add.s64 	%rd117, %rd1, %rd116;
	ld.global.f32 	%f72, [%rd117];
	add.f32 	%f84, %f71, %f72;
	add.s32 	%r104, %r104, 4;
$L__BB0_11:
	setp.eq.s32 	%p9, %r57, 0;
	@%p9 bra 	$L__BB0_14;
	mul.lo.s32 	%r107, %r104, %r66;
	neg.s32 	%r106, %r57;
$L__BB0_13:
	.pragma "nounroll";
	cvt.s64.s32 	%rd118, %r107;
	add.s64 	%rd119, %rd118, %rd2;
	shl.b64 	%rd120, %rd119, 2;
	add.s64 	%rd121, %rd1, %rd120;
	ld.global.f32 	%f73, [%rd121];
	add.f32 	%f84, %f84, %f73;
	add.s32 	%r107, %r107, %r66;
	add.s32 	%r106, %r106, 1;
	setp.ne.s32 	%p10, %r106, 0;
	@%p10 bra 	$L__BB0_13;
$L__BB0_14:
	ld.param.u64 	%rd125, [elementwiseMean_param_1];
	cvt.rn.f32.s32 	%f74, %r67;
	div.rn.f32 	%f75, %f84, %f74;
	cvta.to.global.u64 	%rd122, %rd125;
	shl.b64 	%rd123, %rd2, 2;
	add.s64 	%rd124, %rd122, %rd123;
	st.global.f32 	[%rd124], %f75;
$L__BB0_15:
	ret;

}


// ===== COMPILED SASS (sm_100) =====

	.target	sm_100

	.elftype	@"ET_EXEC"


//--------------------- .note.nv.tkinfo           --------------------------
	.section	.note.nv.tkinfo,"",@"SHT_NOTE"
	.sectionflags	@"SHF_NOTE_NV_TKINFO"
	.tkinfo
        /*0018*/ 	.word	0x00000002
        /*0030*/ 	.string	""
        /*0030*/ 	.string	"ptxas"
        /*0030*/ 	.string	"Cuda compilation tools, release 13.0, V13.0.88"
        /*0030*/ 	.string	"Build cuda_13.0.r13.0/compiler.36424714_0"
        /*0030*/ 	.string	"-arch sm_100 -m 64 "



//--------------------- .note.nv.cuinfo           --------------------------
	.section	.note.nv.cuinfo,"",@"SHT_NOTE"
	.sectionflags	@"SHF_NOTE_NV_CUINFO"
        /*0018*/ 	.short	0x0002
        /*001a*/ 	.short	0x0064
        /*001c*/ 	.short	0x0082
	.zero		2


//--------------------- .nv.info                  --------------------------
	.section	.nv.info,"",@"SHT_CUDA_INFO"
	.align	4


	//----- nvinfo : EIATTR_REGCOUNT
	.align		4
        /*0000*/ 	.byte	0x04, 0x2f
        /*0002*/ 	.short	(.L_1 - .L_0)
	.align		4
.L_0:
        /*0004*/ 	.word	index@(elementwiseMean)
        /*0008*/ 	.word	0x00000020


	//----- nvinfo : EIATTR_FRAME_SIZE
	.align		4
.L_1:
        /*000c*/ 	.byte	0x04, 0x11
        /*000e*/ 	.short	(.L_3 - .L_2)
	.align		4
.L_2:
        /*0010*/ 	.word	index@($__internal_0_$__cuda_sm3x_div_rn_noftz_f32_slowpath)
        /*0014*/ 	.word	0x00000000


	//----- nvinfo : EIATTR_FRAME_SIZE
	.align		4
.L_3:
        /*0018*/ 	.byte	0x04, 0x11
        /*001a*/ 	.short	(.L_5 - .L_4)
	.align		4
.L_4:
        /*001c*/ 	.word	index@(elementwiseMean)
        /*0020*/ 	.word	0x00000000


	//----- nvinfo : EIATTR_MIN_STACK_SIZE
	.align		4
.L_5:
        /*0024*/ 	.byte	0x04, 0x12
        /*0026*/ 	.short	(.L_7 - .L_6)
	.align		4
.L_6:
        /*0028*/ 	.word	index@(elementwiseMean)
        /*002c*/ 	.word	0x00000000
.L_7:


//--------------------- .nv.compat                --------------------------
	.section	.nv.compat,"",@"SHT_CUDA_COMPAT_INFO"
	.align	4
        /*0000*/ 	.byte	0x02, 0x09, 0x00, 0x00, 0x02, 0x02, 0x01, 0x00, 0x02, 0x05, 0x05, 0x00, 0x03, 0x07, 0x01, 0x01
        /*0010*/ 	.byte	0x02, 0x03, 0x00, 0x00, 0x02, 0x06, 0x01, 0x00, 0x04, 0x0b, 0x08, 0x00, 0x01, 0x00, 0x00, 0x00
        /*0020*/ 	.byte	0x00, 0x00, 0x00, 0x00


//--------------------- .nv.info.elementwiseMean  --------------------------
	.section	.nv.info.elementwiseMean,"",@"SHT_CUDA_INFO"
	.sectionflags	@""
	.align	4


	//----- nvinfo : EIATTR_CUDA_API_VERSION
	.align		4
        /*0000*/ 	.byte	0x04, 0x37
        /*0002*/ 	.short	(.L_9 - .L_8)
.L_8:
        /*0004*/ 	.word	0x00000082


	//----- nvinfo : EIATTR_KPARAM_INFO
	.align		4
.L_9:
        /*0008*/ 	.byte	0x04, 0x17
        /*000a*/ 	.short	(.L_11 - .L_10)
.L_10:
        /*000c*/ 	.word	0x00000000
        /*0010*/ 	.short	0x0003
        /*0012*/ 	.short	0x0014
        /*0014*/ 	.byte	0x00, 0xf0, 0x11, 0x00


	//----- nvinfo : EIATTR_KPARAM_INFO
	.align		4
.L_11:
        /*0018*/ 	.byte	0x04, 0x17
        /*001a*/ 	.short	(.L_13 - .L_12)
.L_12:
        /*001c*/ 	.word	0x00000000
        /*0020*/ 	.short	0x0002
        /*0022*/ 	.short	0x0010
        /*0024*/ 	.byte	0x00, 0xf0, 0x11, 0x00


	//----- nvinfo : EIATTR_KPARAM_INFO
	.align		4
.L_13:
        /*0028*/ 	.byte	0x04, 0x17
        /*002a*/ 	.short	(.L_15 - .L_14)
.L_14:
        /*002c*/ 	.word	0x00000000
        /*0030*/ 	.short	0x0001
        /*0032*/ 	.short	0x0008
        /*0034*/ 	.byte	0x00, 0xf5, 0x21, 0x00


	//----- nvinfo : EIATTR_KPARAM_INFO
	.align		4
.L_15:
        /*0038*/ 	.byte	0x04, 0x17
        /*003a*/ 	.short	(.L_17 - .L_16)
.L_16:
        /*003c*/ 	.word	0x00000000
        /*0040*/ 	.short	0x0000
        /*0042*/ 	.short	0x0000
        /*0044*/ 	.byte	0x00, 0xf5, 0x21, 0x00


	//----- nvinfo : EIATTR_SPARSE_MMA_MASK
	.align		4
.L_17:
        /*0048*/ 	.byte	0x03, 0x50
        /*004a*/ 	.short	0x0000


	//----- nvinfo : EIATTR_MAXREG_COUNT
	.align		4
        /*004c*/ 	.byte	0x03, 0x1b
        /*004e*/ 	.short	0x00ff


	//----- nvinfo : EIATTR_MERCURY_ISA_VERSION
	.align		4
        /*0050*/ 	.byte	0x03, 0x5f
        /*0052*/ 	.short	0x0101


	//----- nvinfo : EIATTR_VRC_CTA_INIT_COUNT
	.align		4
        /*0054*/ 	.byte	0x02, 0x4a
	.zero		1
	.zero		1


	//----- nvinfo : EIATTR_EXIT_INSTR_OFFSETS
	.align		4
        /*0058*/ 	.byte	0x04, 0x1c
        /*005a*/ 	.short	(.L_19 - .L_18)


	//   ....[0]....
.L_18:
        /*005c*/ 	.word	0x00000090


	//   ....[1]....
        /*0060*/ 	.word	0x000011e0


	//----- nvinfo : EIATTR_CRS_STACK_SIZE
	.align		4
.L_19:
        /*0064*/ 	.byte	0x04, 0x1e
        /*0066*/ 	.short	(.L_21 - .L_20)
.L_20:
        /*0068*/ 	.word	0x00000000


	//----- nvinfo : EIATTR_CBANK_PARAM_SIZE
	.align		4
.L_21:
        /*006c*/ 	.byte	0x03, 0x19
        /*006e*/ 	.short	0x0018


	//----- nvinfo : EIATTR_PARAM_CBANK
	.align		4
        /*0070*/ 	.byte	0x04, 0x0a
        /*0072*/ 	.short	(.L_23 - .L_22)
	.align		4
.L_22:
        /*0074*/ 	.word	index@(.nv.constant0.elementwiseMean)
        /*0078*/ 	.short	0x0380
        /*007a*/ 	.short	0x0018


	//----- nvinfo : EIATTR_SW_WAR
	.align		4
.L_23:
        /*007c*/ 	.byte	0x04, 0x36
        /*007e*/ 	.short	(.L_25 - .L_24)
.L_24:
        /*0080*/ 	.word	0x00000008
.L_25:


//--------------------- .nv.callgraph             --------------------------
	.section	.nv.callgraph,"",@"SHT_CUDA_CALLGRAPH"
	.align	4
	.sectionentsize	8
	.align		4
        /*0000*/ 	.word	0x00000000
	.align		4
        /*0004*/ 	.word	0xffffffff
	.align		4
        /*0008*/ 	.word	0x00000000
	.align		4
        /*000c*/ 	.word	0xfffffffe
	.align		4
        /*0010*/ 	.word	0x00000000
	.align		4
        /*0014*/ 	.word	0xfffffffd
	.align		4
        /*0018*/ 	.word	0x00000000
	.align		4
        /*001c*/ 	.word	0xfffffffc


//--------------------- .text.elementwiseMean     --------------------------
	.section	.text.elementwiseMean,"ax",@progbits
	.align	128
        .global         elementwiseMean
        .type           elementwiseMean,@function
        .size           elementwiseMean,(.L_x_20 - elementwiseMean)
        .other          elementwiseMean,@"STO_CUDA_ENTRY STV_DEFAULT"
elementwiseMean:
.text.elementwiseMean:
[----:B------:R-:W-:Y:S01]  /*0000*/  LDC R1, c[0x0][0x37c] ;  /* 0x0000df00ff017b82 */ /* 0x000fe20000000800 */
[----:B------:R-:W0:Y:S07]  /*0010*/  S2R R2, SR_TID.X ;  /* 0x0000000000027919 */ /* 0x000e2e0000002100 */
[----:B------:R-:W0:Y:S08]  /*0020*/  S2UR UR4, SR_CTAID.X ;  /* 0x00000000000479c3 */ /* 0x000e300000002500 */
[----:B------:R-:W0:Y:S08]  /*0030*/  LDC R3, c[0x0][0x360] ;  /* 0x0000d800ff037b82 */ /* 0x000e300000000800 */
[----:B------:R-:W1:Y:S01]  /*0040*/  LDC R0, c[0x0][0x390] ;  /* 0x0000e400ff007b82 */ /* 0x000e620000000800 */
[----:B0-----:R-:W-:Y:S01]  /*0050*/  IMAD R3, R3, UR4, R2 ;  /* 0x0000000403037c24 */ /* 0x001fe2000f8e0202 */
[----:B-1----:R-:W-:-:S04]  /*0060*/  SHF.R.S32.HI R2, RZ, 0x1f, R0 ;  /* 0x0000001fff027819 */ /* 0x002fc80000011400 */
[----:B------:R-:W-:-:S04]  /*0070*/  ISETP.GE.U32.AND P0, PT, R3, R0, PT ;  /* 0x000000000300720c */ /* 0x000fc80003f06070 */
[----:B------:R-:W-:-:S13]  /*0080*/  ISETP.GE.U32.AND.EX P0, PT, RZ, R2, PT, P0 ;  /* 0x00000002ff00720c */ /* 0x000fda0003f06100 */
[----:B------:R-:W-:Y:S05]  /*0090*/  @P0 EXIT ;  /* 0x000000000000094d */ /* 0x000fea0003800000 */
[----:B------:R-:W0:Y:S01]  /*00a0*/  LDCU UR7, c[0x0][0x394] ;  /* 0x00007280ff0777ac */ /* 0x000e220008000800 */
[----:B------:R-:W-:Y:S01]  /*00b0*/  IMAD.MOV.U32 R28, RZ, RZ, RZ ;  /* 0x000000ffff1c7224 */ /* 0x000fe200078e00ff */
[----:B------:R-:W1:Y:S01]  /*00c0*/  LDCU.64 UR8, c[0x0][0x358] ;  /* 0x00006b00ff0877ac */ /* 0x000e620008000a00 */
[----:B0-----:R-:W-:-:S09]  /*00d0*/  UISETP.GE.AND UP0, UPT, UR7, 0x1, UPT ;  /* 0x000000010700788c */ /* 0x001fd2000bf06270 */
[----:B-1----:R-:W-:Y:S05]  /*00e0*/  BRA.U !UP0, `(.L_x_0) ;  /* 0x0000000d08f47547 */ /* 0x002fea000b800000 */
[----:B------:R-:W-:Y:S01]  /*00f0*/  UISETP.GE.U32.AND UP1, UPT, UR7, 0x10, UPT ;  /* 0x000000100700788c */ /* 0x000fe2000bf26070 */
[----:B------:R-:W-:Y:S01]  /*0100*/  IMAD.MOV.U32 R28, RZ, RZ, RZ ;  /* 0x000000ffff1c7224 */ /* 0x000fe200078e00ff */
[----:B------:R-:W-:Y:S01]  /*0110*/  ULOP3.LUT UR5, UR7, 0xf, URZ, 0xc0, !UPT ;  /* 0x0000000f07057892 */ /* 0x000fe2000f8ec0ff */
[----:B------:R-:W-:-:S03]  /*0120*/  UMOV UR4, URZ ;  /* 0x000000ff00047c82 */ /* 0x000fc60008000000 */
[----:B------:R-:W-:-:S03]  /*0130*/  UISETP.NE.AND UP0, UPT, UR5, URZ, UPT ;  /* 0x000000ff0500728c */ /* 0x000fc6000bf05270 */
[----:B------:R-:W-:Y:S08]  /*0140*/  BRA.U !UP1, `(.L_x_1) ;  /* 0x00000009091c7547 */ /* 0x000ff0000b800000 */
[----:B------:R-:W0:Y:S01]  /*0150*/  LDC R2, c[0x0][0x390] ;  /* 0x0000e400ff027b82 */ /* 0x000e220000000800 */
[----:B------:R-:W-:Y:S01]  /*0160*/  ULOP3.LUT UR4, UR7, 0x7ffffff0, URZ, 0xc0, !UPT ;  /* 0x7ffffff007047892 */ /* 0x000fe2000f8ec0ff */
[C---:B------:R-:W-:Y:S01]  /*0170*/  IMAD.SHL.U32 R5, R0.reuse, 0x2, RZ ;  /* 0x0000000200057824 */ /* 0x040fe200078e00ff */
[----:B------:R-:W1:Y:S01]  /*0180*/  LDCU.64 UR10, c[0x0][0x380] ;  /* 0x00007000ff0a77ac */ /* 0x000e620008000a00 */
[C---:B------:R-:W-:Y:S02]  /*0190*/  IMAD R4, R0.reuse, 0x3, RZ ;  /* 0x0000000300047824 */ /* 0x040fe400078e02ff */
[C---:B------:R-:W-:Y:S01]  /*01a0*/  IMAD.SHL.U32 R6, R0.reuse, 0x4, RZ ;  /* 0x0000000400067824 */ /* 0x040fe200078e00ff */
[----:B------:R-:W-:Y:S01]  /*01b0*/  UIADD3 UR6, UPT, UPT, -UR4, URZ, URZ ;  /* 0x000000ff04067290 */ /* 0x000fe2000fffe1ff */
[C---:B------:R-:W-:Y:S02]  /*01c0*/  IMAD R7, R0.reuse, 0x5, RZ ;  /* 0x0000000500077824 */ /* 0x040fe400078e02ff */
[----:B------:R-:W-:-:S02]  /*01d0*/  IMAD R8, R0, 0x6, RZ ;  /* 0x0000000600087824 */ /* 0x000fc400078e02ff */
[C---:B------:R-:W-:Y:S02]  /*01e0*/  IMAD R9, R0.reuse, 0x7, RZ ;  /* 0x0000000700097824 */ /* 0x040fe400078e02ff */
[C---:B------:R-:W-:Y:S02]  /*01f0*/  IMAD.SHL.U32 R10, R0.reuse, 0x8, RZ ;  /* 0x00000008000a7824 */ /* 0x040fe400078e00ff */
[C---:B------:R-:W-:Y:S02]  /*0200*/  IMAD R11, R0.reuse, 0x9, RZ ;  /* 0x00000009000b7824 */ /* 0x040fe400078e02ff */
[C---:B------:R-:W-:Y:S02]  /*0210*/  IMAD R12, R0.reuse, 0xa, RZ ;  /* 0x0000000a000c7824 */ /* 0x040fe400078e02ff */
[C---:B------:R-:W-:Y:S02]  /*0220*/  IMAD R13, R0.reuse, 0xb, RZ ;  /* 0x0000000b000d7824 */ /* 0x040fe400078e02ff */
[----:B------:R-:W-:-:S02]  /*0230*/  IMAD R20, R0, 0xc, RZ ;  /* 0x0000000c00147824 */ /* 0x000fc400078e02ff */
[C---:B------:R-:W-:Y:S02]  /*0240*/  IMAD R21, R0.reuse, 0xd, RZ ;  /* 0x0000000d00157824 */ /* 0x040fe400078e02ff */
[C---:B------:R-:W-:Y:S02]  /*0250*/  IMAD R22, R0.reuse, 0xe, RZ ;  /* 0x0000000e00167824 */ /* 0x040fe400078e02ff */
[----:B------:R-:W-:Y:S02]  /*0260*/  IMAD R23, R0, 0xf, RZ ;  /* 0x0000000f00177824 */ /* 0x000fe400078e02ff */
[----:B------:R-:W-:Y:S02]  /*0270*/  IMAD.MOV.U32 R28, RZ, RZ, RZ ;  /* 0x000000ffff1c7224 */ /* 0x000fe400078e00ff */
[----:B-1----:R-:W-:-:S07]  /*0280*/  IMAD.MOV.U32 R24, RZ, RZ, RZ ;  /* 0x000000ffff187224 */ /* 0x002fce00078e00ff */
.L_x_2:
[----:B------:R-:W-:-:S04]  /*0290*/  IADD3 R14, P0, PT, R3, R24, RZ ;  /* 0x00000018030e7210 */ /* 0x000fc80007f1e0ff */
[----:B------:R-:W-:Y:S02]  /*02a0*/  LEA.HI.X.SX32 R15, R24, RZ, 0x1, P0 ;  /* 0x000000ff180f7211 */ /* 0x000fe400000f0eff */
[----:B------:R-:W-:-:S04]  /*02b0*/  LEA R16, P0, R14, UR10, 0x2 ;  /* 0x0000000a0e107c11 */ /* 0x000fc8000f8010ff */
[----:B------:R-:W-:Y:S02]  /*02c0*/  LEA.HI.X R17, R14, UR11, R15, 0x2, P0 ;  /* 0x0000000b0e117c11 */ /* 0x000fe400080f140f */
[----:B0-----:R-:W-:-:S03]  /*02d0*/  IADD3 R14, P0, PT, R3, R2, RZ ;  /* 0x00000002030e7210 */ /* 0x001fc60007f1e0ff */
[----:B------:R0:W2:Y:S01]  /*02e0*/  LDG.E R29, desc[UR8][R16.64] ;  /* 0x00000008101d7981 */ /* 0x0000a2000c1e1900 */
[----:B------:R-:W-:Y:S02]  /*02f0*/  LEA.HI.X.SX32 R15, R2, RZ, 0x1, P0 ;  /* 0x000000ff020f7211 */ /* 0x000fe400000f0eff */
[----:B------:R-:W-:-:S04]  /*0300*/  LEA R18, P0, R14, UR10, 0x2 ;  /* 0x0000000a0e127c11 */ /* 0x000fc8000f8010ff */
[----:B------:R-:W-:Y:S02]  /*0310*/  LEA.HI.X R19, R14, UR11, R15, 0x2, P0 ;  /* 0x0000000b0e137c11 */ /* 0x000fe400080f140f */
[----:B------:R-:W-:-:S03]  /*0320*/  IADD3 R15, P0, PT, R3, R5, RZ ;  /* 0x00000005030f7210 */ /* 0x000fc60007f1e0ff */
[----:B------:R1:W3:Y:S01]  /*0330*/  LDG.E R25, desc[UR8][R18.64] ;  /* 0x0000000812197981 */ /* 0x0002e2000c1e1900 */
[----:B------:R-:W-:Y:S02]  /*0340*/  LEA.HI.X.SX32 R26, R5, RZ, 0x1, P0 ;  /* 0x000000ff051a7211 */ /* 0x000fe400000f0eff */
[----:B------:R-:W-:-:S04]  /*0350*/  LEA R14, P0, R15, UR10, 0x2 ;  /* 0x0000000a0f0e7c11 */ /* 0x000fc8000f8010ff */
[----:B------:R-:W-:Y:S02]  /*0360*/  LEA.HI.X R15, R15, UR11, R26, 0x2, P0 ;  /* 0x0000000b0f0f7c11 */ /* 0x000fe400080f141a */
[----:B0-----:R-:W-:-:S03]  /*0370*/  IADD3 R17, P0, PT, R3, R4, RZ ;  /* 0x0000000403117210 */ /* 0x001fc60007f1e0ff */
[----:B------:R0:W4:Y:S01]  /*0380*/  LDG.E R26, desc[UR8][R14.64] ;  /* 0x000000080e1a7981 */ /* 0x000122000c1e1900 */
[----:B------:R-:W-:Y:S02]  /*0390*/  LEA.HI.X.SX32 R27, R4, RZ, 0x1, P0 ;  /* 0x000000ff041b7211 */ /* 0x000fe400000f0eff */
[----:B------:R-:W-:-:S04]  /*03a0*/  LEA R16, P0, R17, UR10, 0x2 ;  /* 0x0000000a11107c11 */ /* 0x000fc8000f8010ff */
[----:B------:R-:W-:Y:S02]  /*03b0*/  LEA.HI.X R17, R17, UR11, R27, 0x2, P0 ;  /* 0x0000000b11117c11 */ /* 0x000fe400080f141b */
[----:B-1----:R-:W-:-:S03]  /*03c0*/  IADD3 R19, P0, PT, R3, R6, RZ ;  /* 0x0000000603137210 */ /* 0x002fc60007f1e0ff */
[----:B------:R1:W5:Y:S01]  /*03d0*/  LDG.E R27, desc[UR8][R16.64] ;  /* 0x00000008101b7981 */ /* 0x000362000c1e1900 */
[----:B0-----:R-:W-:Y:S02]  /*03e0*/  LEA.HI.X.SX32 R14, R6, RZ, 0x1, P0 ;  /* 0x000000ff060e7211 */ /* 0x001fe400000f0eff */
[----:B------:R-:W-:-:S04]  /*03f0*/  LEA R18, P0, R19, UR10, 0x2 ;  /* 0x0000000a13127c11 */ /* 0x000fc8000f8010ff */
[----:B------:R-:W-:-:S05]  /*0400*/  LEA.HI.X R19, R19, UR11, R14, 0x2, P0 ;  /* 0x0000000b13137c11 */ /* 0x000fca00080f140e */
[----:B------:R-:W5:Y:S01]  /*0410*/  LDG.E R18, desc[UR8][R18.64] ;  /* 0x0000000812127981 */ /* 0x000f62000c1e1900 */
[----:B------:R-:W-:Y:S01]  /*0420*/  IADD3 R15, P0, PT, R3, R7, RZ ;  /* 0x00000007030f7210 */ /* 0x000fe20007f1e0ff */
[----:B--2---:R-:W-:-:S03]  /*0430*/  FADD R28, R29, R28 ;  /* 0x0000001c1d1c7221 */ /* 0x004fc60000000000 */
[----:B------:R-:W-:Y:S02]  /*0440*/  LEA.HI.X.SX32 R29, R7, RZ, 0x1, P0 ;  /* 0x000000ff071d7211 */ /* 0x000fe400000f0eff */
[----:B------:R-:W-:-:S04]  /*0450*/  LEA R14, P0, R15, UR10, 0x2 ;  /* 0x0000000a0f0e7c11 */ /* 0x000fc8000f8010ff */
[----:B------:R-:W-:Y:S02]  /*0460*/  LEA.HI.X R15, R15, UR11, R29, 0x2, P0 ;  /* 0x0000000b0f0f7c11 */ /* 0x000fe400080f141d */
[----:B-1----:R-:W-:Y:S01]  /*0470*/  IADD3 R17, P0, PT, R3, R8, RZ ;  /* 0x0000000803117210 */ /* 0x002fe20007f1e0ff */
[----:B---3--:R-:W-:Y:S02]  /*0480*/  FADD R29, R28, R25 ;  /* 0x000000191c1d7221 */ /* 0x008fe40000000000 */
[----:B------:R0:W2:Y:S01]  /*0490*/  LDG.E R19, desc[UR8][R14.64] ;  /* 0x000000080e137981 */ /* 0x0000a2000c1e1900 */
[----:B------:R-:W-:Y:S02]  /*04a0*/  LEA.HI.X.SX32 R28, R8, RZ, 0x1, P0 ;  /* 0x000000ff081c7211 */ /* 0x000fe400000f0eff */
[----:B------:R-:W-:-:S04]  /*04b0*/  LEA R16, P0, R17, UR10, 0x2 ;  /* 0x0000000a11107c11 */ /* 0x000fc8000f8010ff */
[----:B------:R-:W-:Y:S02]  /*04c0*/  LEA.HI.X R17, R17, UR11, R28, 0x2, P0 ;  /* 0x0000000b11117c11 */ /* 0x000fe400080f141c */
[----:B0-----:R-:W-:-:S03]  /*04d0*/  IADD3 R14, P0, PT, R3, R9, RZ ;  /* 0x00000009030e7210 */ /* 0x001fc60007f1e0ff */
[----:B------:R0:W3:Y:S01]  /*04e0*/  LDG.E R25, desc[UR8][R16.64] ;  /* 0x0000000810197981 */ /* 0x0000e2000c1e1900 */
[----:B----4-:R-:W-:Y:S01]  /*04f0*/  FADD R26, R29, R26 ;  /* 0x0000001a1d1a7221 */ /* 0x010fe20000000000 */
[----:B------:R-:W-:Y:S02]  /*0500*/  LEA.HI.X.SX32 R29, R9, RZ, 0x1, P0 ;  /* 0x000000ff091d7211 */ /* 0x000fe400000f0eff */
[----:B------:R-:W-:-:S04]  /*0510*/  LEA R28, P0, R14, UR10, 0x2 ;  /* 0x0000000a0e1c7c11 */ /* 0x000fc8000f8010ff */
[----:B------:R-:W-:Y:S02]  /*0520*/  LEA.HI.X R29, R14, UR11, R29, 0x2, P0 ;  /* 0x0000000b0e1d7c11 */ /* 0x000fe400080f141d */
[----:B------:R-:W-:Y:S01]  /*0530*/  IADD3 R15, P0, PT, R3, R10, RZ ;  /* 0x0000000a030f7210 */ /* 0x000fe20007f1e0ff */
[----:B-----5:R-:W-:Y:S02]  /*0540*/  FADD R27, R26, R27 ;  /* 0x0000001b1a1b7221 */ /* 0x020fe40000000000 */
[----:B------:R1:W4:Y:S01]  /*0550*/  LDG.E R28, desc[UR8][R28.64] ;  /* 0x000000081c1c7981 */ /* 0x000322000c1e1900 */
[----:B------:R-:W-:Y:S02]  /*0560*/  LEA.HI.X.SX32 R26, R10, RZ, 0x1, P0 ;  /* 0x000000ff0a1a7211 */ /* 0x000fe400000f0eff */
[----:B------:R-:W-:-:S04]  /*0570*/  LEA R14, P0, R15, UR10, 0x2 ;  /* 0x0000000a0f0e7c11 */ /* 0x000fc8000f8010ff */
[----:B------:R-:W-:Y:S02]  /*0580*/  LEA.HI.X R15, R15, UR11, R26, 0x2, P0 ;  /* 0x0000000b0f0f7c11 */ /* 0x000fe400080f141a */
[----:B0-----:R-:W-:Y:S01]  /*0590*/  IADD3 R17, P0, PT, R3, R11, RZ ;  /* 0x0000000b03117210 */ /* 0x001fe20007f1e0ff */
[----:B------:R-:W-:Y:S02]  /*05a0*/  FADD R18, R27, R18 ;  /* 0x000000121b127221 */ /* 0x000fe40000000000 */
[----:B------:R2:W5:Y:S01]  /*05b0*/  LDG.E R26, desc[UR8][R14.64] ;  /* 0x000000080e1a7981 */ /* 0x000562000c1e1900 */
[----:B------:R-:W-:Y:S02]  /*05c0*/  LEA.HI.X.SX32 R27, R11, RZ, 0x1, P0 ;  /* 0x000000ff0b1b7211 */ /* 0x000fe400000f0eff */
[----:B------:R-:W-:-:S04]  /*05d0*/  LEA R16, P0, R17, UR10, 0x2 ;  /* 0x0000000a11107c11 */ /* 0x000fc8000f8010ff */
[----:B------:R-:W-:-:S05]  /*05e0*/  LEA.HI.X R17, R17, UR11, R27, 0x2, P0 ;  /* 0x0000000b11117c11 */ /* 0x000fca00080f141b */
[----:B------:R3:W5:Y:S01]  /*05f0*/  LDG.E R27, desc[UR8][R16.64] ;  /* 0x00000008101b7981 */ /* 0x000762000c1e1900 */
[----:B-1----:R-:W-:Y:S01]  /*0600*/  IADD3 R29, P0, PT, R3, R12, RZ ;  /* 0x0000000c031d7210 */ /* 0x002fe20007f1e0ff */
[----:B--2---:R-:W-:-:S03]  /*0610*/  FADD R14, R18, R19 ;  /* 0x00000013120e7221 */ /* 0x004fc60000000000 */
[----:B------:R-:W-:Y:S02]  /*0620*/  LEA.HI.X.SX32 R19, R12, RZ, 0x1, P0 ;  /* 0x000000ff0c137211 */ /* 0x000fe400000f0eff */
[----:B------:R-:W-:-:S04]  /*0630*/  LEA R18, P0, R29, UR10, 0x2 ;  /* 0x0000000a1d127c11 */ /* 0x000fc8000f8010ff */
[----:B------:R-:W-:Y:S02]  /*0640*/  LEA.HI.X R19, R29, UR11, R19, 0x2, P0 ;  /* 0x0000000b1d137c11 */ /* 0x000fe400080f1413 */
[----:B------:R-:W-:Y:S01]  /*0650*/  IADD3 R15, P0, PT, R3, R13, RZ ;  /* 0x0000000d030f7210 */ /* 0x000fe20007f1e0ff */
[----:B---3--:R-:W-:-:S03]  /*0660*/  FADD R17, R14, R25 ;  /* 0x000000190e117221 */ /* 0x008fc60000000000 */
[----:B------:R-:W-:Y:S01]  /*0670*/  LEA.HI.X.SX32 R25, R13, RZ, 0x1, P0 ;  /* 0x000000ff0d197211 */ /* 0x000fe200000f0eff */
[----:B------:R-:W2:Y:S01]  /*0680*/  LDG.E R29, desc[UR8][R18.64] ;  /* 0x00000008121d7981 */ /* 0x000ea2000c1e1900 */
[----:B------:R-:W-:-:S04]  /*0690*/  LEA R14, P0, R15, UR10, 0x2 ;  /* 0x0000000a0f0e7c11 */ /* 0x000fc8000f8010ff */
[----:B------:R-:W-:-:S05]  /*06a0*/  LEA.HI.X R15, R15, UR11, R25, 0x2, P0 ;  /* 0x0000000b0f0f7c11 */ /* 0x000fca00080f1419 */
[----:B------:R0:W3:Y:S02]  /*06b0*/  LDG.E R25, desc[UR8][R14.64] ;  /* 0x000000080e197981 */ /* 0x0000e4000c1e1900 */
[----:B0-----:R-:W-:Y:S01]  /*06c0*/  IADD3 R14, P0, PT, R3, R20, RZ ;  /* 0x00000014030e7210 */ /* 0x001fe20007f1e0ff */
[----:B----4-:R-:W-:-:S03]  /*06d0*/  FADD R15, R17, R28 ;  /* 0x0000001c110f7221 */ /* 0x010fc60000000000 */
        /* <DEDUP_REMOVED lines=9> */
[----:B------:R-:W-:Y:S01]  /*0770*/  IADD3 R15, P0, PT, R3, R22, RZ ;  /* 0x00000016030f7210 */ /* 0x000fe20007f1e0ff */
[----:B------:R-:W-:Y:S02]  /*0780*/  FADD R26, R26, R27 ;  /* 0x0000001b1a1a7221 */ /* 0x000fe40000000000 */
[----:B------:R-:W5:Y:S01]  /*0790*/  LDG.E R18, desc[UR8][R18.64] ;  /* 0x0000000812127981 */ /* 0x000f62000c1e1900 */
[----:B------:R-:W-:Y:S02]  /*07a0*/  LEA.HI.X.SX32 R27, R22, RZ, 0x1, P0 ;  /* 0x000000ff161b7211 */ /* 0x000fe400000f0eff */
[----:B------:R-:W-:-:S04]  /*07b0*/  LEA R14, P0, R15, UR10, 0x2 ;  /* 0x0000000a0f0e7c11 */ /* 0x000fc8000f8010ff */
[----:B------:R-:W-:Y:S02]  /*07c0*/  LEA.HI.X R15, R15, UR11, R27, 0x2, P0 ;  /* 0x0000000b0f0f7c11 */ /* 0x000fe400080f141b */
[----:B0-----:R-:W-:-:S03]  /*07d0*/  IADD3 R17, P0, PT, R3, R23, RZ ;  /* 0x0000001703117210 */ /* 0x001fc60007f1e0ff */
[----:B------:R-:W5:Y:S01]  /*07e0*/  LDG.E R14, desc[UR8][R14.64] ;  /* 0x000000080e0e7981 */ /* 0x000f62000c1e1900 */
[----:B------:R-:W-:Y:S02]  /*07f0*/  LEA.HI.X.SX32 R27, R23, RZ, 0x1, P0 ;  /* 0x000000ff171b7211 */ /* 0x000fe400000f0eff */
[----:B------:R-:W-:-:S04]  /*0800*/  LEA R16, P0, R17, UR10, 0x2 ;  /* 0x0000000a11107c11 */ /* 0x000fc8000f8010ff */
[----:B------:R-:W-:-:S06]  /*0810*/  LEA.HI.X R17, R17, UR11, R27, 0x2, P0 ;  /* 0x0000000b11117c11 */ /* 0x000fcc00080f141b */
[----:B------:R-:W5:Y:S01]  /*0820*/  LDG.E R17, desc[UR8][R16.64] ;  /* 0x0000000810117981 */ /* 0x000f62000c1e1900 */
[----:B------:R-:W-:-:S04]  /*0830*/  UIADD3 UR6, UPT, UPT, UR6, 0x10, URZ ;  /* 0x0000001006067890 */ /* 0x000fc8000fffe0ff */
[----:B------:R-:W-:Y:S01]  /*0840*/  UISETP.NE.AND UP1, UPT, UR6, URZ, UPT ;  /* 0x000000ff0600728c */ /* 0x000fe2000bf25270 */
[C---:B------:R-:W-:Y:S02]  /*0850*/  IMAD R24, R0.reuse, 0x10, R24 ;  /* 0x0000001000187824 */ /* 0x040fe400078e0218 */
[C---:B------:R-:W-:Y:S02]  /*0860*/  IMAD R2, R0.reuse, 0x10, R2 ;  /* 0x0000001000027824 */ /* 0x040fe400078e0202 */
[C---:B------:R-:W-:Y:S02]  /*0870*/  IMAD R5, R0.reuse, 0x10, R5 ;  /* 0x0000001000057824 */ /* 0x040fe400078e0205 */
[C---:B------:R-:W-:Y:S02]  /*0880*/  IMAD R4, R0.reuse, 0x10, R4 ;  /* 0x0000001000047824 */ /* 0x040fe400078e0204 */
[C---:B------:R-:W-:Y:S02]  /*0890*/  IMAD R6, R0.reuse, 0x10, R6 ;  /* 0x0000001000067824 */ /* 0x040fe400078e0206 */
[----:B------:R-:W-:-:S02]  /*08a0*/  IMAD R7, R0, 0x10, R7 ;  /* 0x0000001000077824 */ /* 0x000fc400078e0207 */
        /* <DEDUP_REMOVED lines=9> */
[----:B------:R-:W-:Y:S02]  /*0940*/  IMAD R23, R0, 0x10, R23 ;  /* 0x0000001000177824 */ /* 0x000fe400078e0217 */
[----:B--2---:R-:W-:-:S04]  /*0950*/  FADD R26, R26, R29 ;  /* 0x0000001d1a1a7221 */ /* 0x004fc80000000000 */
[----:B---3--:R-:W-:-:S04]  /*0960*/  FADD R25, R26, R25 ;  /* 0x000000191a197221 */ /* 0x008fc80000000000 */
[----:B----4-:R-:W-:-:S04]  /*0970*/  FADD R25, R25, R28 ;  /* 0x0000001c19197221 */ /* 0x010fc80000000000 */
[----:B-----5:R-:W-:-:S04]  /*0980*/  FADD R25, R25, R18 ;  /* 0x0000001219197221 */ /* 0x020fc80000000000 */
[----:B------:R-:W-:-:S04]  /*0990*/  FADD R14, R25, R14 ;  /* 0x0000000e190e7221 */ /* 0x000fc80000000000 */
[----:B------:R-:W-:Y:S01]  /*09a0*/  FADD R28, R14, R17 ;  /* 0x000000110e1c7221 */ /* 0x000fe20000000000 */
[----:B------:R-:W-:Y:S06]  /*09b0*/  BRA.U UP1, `(.L_x_2) ;  /* 0xfffffff901347547 */ /* 0x000fec000b83ffff */
.L_x_1:
[----:B------:R-:W-:Y:S05]  /*09c0*/  BRA.U !UP0, `(.L_x_0) ;  /* 0x0000000508bc7547 */ /* 0x000fea000b800000 */
[----:B------:R-:W-:Y:S02]  /*09d0*/  UISETP.GE.U32.AND UP0, UPT, UR5, 0x8, UPT ;  /* 0x000000080500788c */ /* 0x000fe4000bf06070 */
[----:B------:R-:W-:-:S04]  /*09e0*/  ULOP3.LUT UR6, UR7, 0x7, URZ, 0xc0, !UPT ;  /* 0x0000000707067892 */ /* 0x000fc8000f8ec0ff */
[----:B------:R-:W-:-:S03]  /*09f0*/  UISETP.NE.AND UP1, UPT, UR6, URZ, UPT ;  /* 0x000000ff0600728c */ /* 0x000fc6000bf25270 */
[----:B------:R-:W-:Y:S08]  /*0a00*/  BRA.U !UP0, `(.L_x_3) ;  /* 0x0000000108e87547 */ /* 0x000ff0000b800000 */
[----:B------:R-:W0:Y:S01]  /*0a10*/  LDCU.64 UR10, c[0x0][0x380] ;  /* 0x00007000ff0a77ac */ /* 0x000e220008000a00 */
[----:B------:R-:W-:-:S04]  /*0a20*/  IMAD R2, R0, UR4, RZ ;  /* 0x0000000400027c24 */ /* 0x000fc8000f8e02ff */
[----:B------:R-:W-:Y:S01]  /*0a30*/  IMAD.IADD R5, R2, 0x1, R0 ;  /* 0x0000000102057824 */ /* 0x000fe200078e0200 */
[----:B------:R-:W-:-:S04]  /*0a40*/  IADD3 R8, P0, PT, R3, R2, RZ ;  /* 0x0000000203087210 */ /* 0x000fc80007f1e0ff */
[----:B------:R-:W-:Y:S02]  /*0a50*/  IADD3 R6, P1, PT, R3, R5, RZ ;  /* 0x0000000503067210 */ /* 0x000fe40007f3e0ff */
[----:B------:R-:W-:Y:S01]  /*0a60*/  LEA.HI.X.SX32 R11, R2, RZ, 0x1, P0 ;  /* 0x000000ff020b7211 */ /* 0x000fe200000f0eff */
[C---:B------:R-:W-:Y:S01]  /*0a70*/  IMAD.IADD R2, R5.reuse, 0x1, R0 ;  /* 0x0000000105027824 */ /* 0x040fe200078e0200 */
[----:B------:R-:W-:Y:S02]  /*0a80*/  LEA.HI.X.SX32 R9, R5, RZ, 0x1, P1 ;  /* 0x000000ff05097211 */ /* 0x000fe400008f0eff */
[----:B0-----:R-:W-:Y:S02]  /*0a90*/  LEA R12, P1, R6, UR10, 0x2 ;  /* 0x0000000a060c7c11 */ /* 0x001fe4000f8210ff */
[----:B------:R-:W-:Y:S02]  /*0aa0*/  LEA R4, P0, R8, UR10, 0x2 ;  /* 0x0000000a08047c11 */ /* 0x000fe4000f8010ff */
[----:B------:R-:W-:-:S02]  /*0ab0*/  IADD3 R7, P2, PT, R3, R2, RZ ;  /* 0x0000000203077210 */ /* 0x000fc40007f5e0ff */
[----:B------:R-:W-:Y:S01]  /*0ac0*/  LEA.HI.X R13, R6, UR11, R9, 0x2, P1 ;  /* 0x0000000b060d7c11 */ /* 0x000fe200088f1409 */
[----:B------:R-:W-:Y:S01]  /*0ad0*/  IMAD.IADD R6, R2, 0x1, R0 ;  /* 0x0000000102067824 */ /* 0x000fe200078e0200 */
[----:B------:R-:W-:Y:S02]  /*0ae0*/  LEA.HI.X R5, R8, UR11, R11, 0x2, P0 ;  /* 0x0000000b08057c11 */ /* 0x000fe400080f140b */
[----:B------:R-:W-:Y:S02]  /*0af0*/  LEA.HI.X.SX32 R2, R2, RZ, 0x1, P2 ;  /* 0x000000ff02027211 */ /* 0x000fe400010f0eff */
[----:B------:R-:W-:Y:S01]  /*0b00*/  LEA R10, P0, R7, UR10, 0x2 ;  /* 0x0000000a070a7c11 */ /* 0x000fe2000f8010ff */
[----:B------:R0:W2:Y:S01]  /*0b10*/  LDG.E R9, desc[UR8][R4.64] ;  /* 0x0000000804097981 */ /* 0x0000a2000c1e1900 */
[----:B------:R-:W-:Y:S02]  /*0b20*/  IADD3 R8, P1, PT, R3, R6, RZ ;  /* 0x0000000603087210 */ /* 0x000fe40007f3e0ff */
[----:B------:R-:W-:Y:S01]  /*0b30*/  LEA.HI.X R11, R7, UR11, R2, 0x2, P0 ;  /* 0x0000000b070b7c11 */ /* 0x000fe200080f1402 */
[C---:B------:R-:W-:Y:S01]  /*0b40*/  IMAD.IADD R7, R6.reuse, 0x1, R0 ;  /* 0x0000000106077824 */ /* 0x040fe200078e0200 */
[----:B------:R-:W-:Y:S01]  /*0b50*/  LEA.HI.X.SX32 R15, R6, RZ, 0x1, P1 ;  /* 0x000000ff060f7211 */ /* 0x000fe200008f0eff */
[----:B------:R1:W3:Y:S01]  /*0b60*/  LDG.E R2, desc[UR8][R12.64] ;  /* 0x000000080c027981 */ /* 0x0002e2000c1e1900 */
[----:B------:R-:W-:-:S02]  /*0b70*/  LEA R14, P0, R8, UR10, 0x2 ;  /* 0x0000000a080e7c11 */ /* 0x000fc4000f8010ff */
[----:B------:R-:W-:Y:S01]  /*0b80*/  IADD3 R17, P1, PT, R3, R7, RZ ;  /* 0x0000000703117210 */ /* 0x000fe20007f3e0ff */
[C---:B------:R-:W-:Y:S01]  /*0b90*/  IMAD.IADD R16, R7.reuse, 0x1, R0 ;  /* 0x0000000107107824 */ /* 0x040fe200078e0200 */
[----:B------:R-:W-:Y:S02]  /*0ba0*/  LEA.HI.X R15, R8, UR11, R15, 0x2, P0 ;  /* 0x0000000b080f7c11 */ /* 0x000fe400080f140f */
[----:B------:R-:W-:Y:S01]  /*0bb0*/  LEA.HI.X.SX32 R18, R7, RZ, 0x1, P1 ;  /* 0x000000ff07127211 */ /* 0x000fe200008f0eff */
[----:B------:R4:W5:Y:S01]  /*0bc0*/  LDG.E R8, desc[UR8][R10.64] ;  /* 0x000000080a087981 */ /* 0x000962000c1e1900 */
[----:B------:R-:W-:Y:S02]  /*0bd0*/  LEA R6, P0, R17, UR10, 0x2 ;  /* 0x0000000a11067c11 */ /* 0x000fe4000f8010ff */
[----:B0-----:R-:W-:Y:S01]  /*0be0*/  IADD3 R5, P1, PT, R3, R16, RZ ;  /* 0x0000001003057210 */ /* 0x001fe20007f3e0ff */
[----:B------:R-:W5:Y:S01]  /*0bf0*/  LDG.E R14, desc[UR8][R14.64] ;  /* 0x000000080e0e7981 */ /* 0x000f62000c1e1900 */
[----:B------:R-:W-:Y:S01]  /*0c00*/  LEA.HI.X R7, R17, UR11, R18, 0x2, P0 ;  /* 0x0000000b11077c11 */ /* 0x000fe200080f1412 */
[C---:B------:R-:W-:Y:S01]  /*0c10*/  IMAD.IADD R17, R16.reuse, 0x1, R0 ;  /* 0x0000000110117824 */ /* 0x040fe200078e0200 */
[----:B------:R-:W-:-:S02]  /*0c20*/  LEA.HI.X.SX32 R18, R16, RZ, 0x1, P1 ;  /* 0x000000ff10127211 */ /* 0x000fc400008f0eff */
[----:B------:R-:W-:Y:S01]  /*0c30*/  LEA R4, P0, R5, UR10, 0x2 ;  /* 0x0000000a05047c11 */ /* 0x000fe2000f8010ff */
[----:B-1----:R-:W-:Y:S01]  /*0c40*/  IMAD.IADD R12, R17, 0x1, R0 ;  /* 0x00000001110c7824 */ /* 0x002fe200078e0200 */
[----:B------:R-:W-:Y:S01]  /*0c50*/  IADD3 R16, P1, PT, R3, R17, RZ ;  /* 0x0000001103107210 */ /* 0x000fe20007f3e0ff */
[----:B------:R-:W5:Y:S01]  /*0c60*/  LDG.E R6, desc[UR8][R6.64] ;  /* 0x0000000806067981 */ /* 0x000f62000c1e1900 */
[----:B------:R-:W-:Y:S02]  /*0c70*/  LEA.HI.X R5, R5, UR11, R18, 0x2, P0 ;  /* 0x0000000b05057c11 */ /* 0x000fe400080f1412 */
[----:B------:R-:W-:Y:S02]  /*0c80*/  LEA.HI.X.SX32 R17, R17, RZ, 0x1, P1 ;  /* 0x000000ff11117211 */ /* 0x000fe400008f0eff */
[C---:B----4-:R-:W-:Y:S02]  /*0c90*/  LEA R10, P0, R16.reuse, UR10, 0x2 ;  /* 0x0000000a100a7c11 */ /* 0x050fe4000f8010ff */
[----:B------:R-:W-:Y:S01]  /*0ca0*/  IADD3 R13, P1, PT, R3, R12, RZ ;  /* 0x0000000c030d7210 */ /* 0x000fe20007f3e0ff */
[----:B------:R-:W4:Y:S01]  /*0cb0*/  LDG.E R5, desc[UR8][R4.64] ;  /* 0x0000000804057981 */ /* 0x000f22000c1e1900 */
[----:B------:R-:W-:-:S02]  /*0cc0*/  LEA.HI.X R11, R16, UR11, R17, 0x2, P0 ;  /* 0x0000000b100b7c11 */ /* 0x000fc400080f1411 */
[----:B------:R-:W-:Y:S02]  /*0cd0*/  LEA.HI.X.SX32 R16, R12, RZ, 0x1, P1 ;  /* 0x000000ff0c107211 */ /* 0x000fe400008f0eff */
[C---:B------:R-:W-:Y:S02]  /*0ce0*/  LEA R12, P0, R13.reuse, UR10, 0x2 ;  /* 0x0000000a0d0c7c11 */ /* 0x040fe4000f8010ff */
[----:B------:R-:W4:Y:S02]  /*0cf0*/  LDG.E R11, desc[UR8][R10.64] ;  /* 0x000000080a0b7981 */ /* 0x000f24000c1e1900 */
[----:B------:R-:W-:-:S06]  /*0d00*/  LEA.HI.X R13, R13, UR11, R16, 0x2, P0 ;  /* 0x0000000b0d0d7c11 */ /* 0x000fcc00080f1410 */
[----:B------:R-:W4:Y:S01]  /*0d10*/  LDG.E R13, desc[UR8][R12.64] ;  /* 0x000000080c0d7981 */ /* 0x000f22000c1e1900 */
[----:B------:R-:W-:Y:S01]  /*0d20*/  UIADD3 UR4, UPT, UPT, UR4, 0x8, URZ ;  /* 0x0000000804047890 */ /* 0x000fe2000fffe0ff */
[----:B--2---:R-:W-:-:S04]  /*0d30*/  FADD R9, R28, R9 ;  /* 0x000000091c097221 */ /* 0x004fc80000000000 */
[----:B---3--:R-:W-:-:S04]  /*0d40*/  FADD R9, R9, R2 ;  /* 0x0000000209097221 */ /* 0x008fc80000000000 */
[----:B-----5:R-:W-:-:S04]  /*0d50*/  FADD R9, R9, R8 ;  /* 0x0000000809097221 */ /* 0x020fc80000000000 */
[----:B------:R-:W-:-:S04]  /*0d60*/  FADD R9, R9, R14 ;  /* 0x0000000e09097221 */ /* 0x000fc80000000000 */
[----:B------:R-:W-:-:S04]  /*0d70*/  FADD R6, R9, R6 ;  /* 0x0000000609067221 */ /* 0x000fc80000000000 */
[----:B----4-:R-:W-:-:S04]  /*0d80*/  FADD R6, R6, R5 ;  /* 0x0000000506067221 */ /* 0x010fc80000000000 */
[----:B------:R-:W-:-:S04]  /*0d90*/  FADD R6, R6, R11 ;  /* 0x0000000b06067221 */ /* 0x000fc80000000000 */
[----:B------:R-:W-:-:S07]  /*0da0*/  FADD R28, R6, R13 ;  /* 0x0000000d061c7221 */ /* 0x000fce0000000000 */
.L_x_3:
        /* <DEDUP_REMOVED lines=8> */
[----:B------:R-:W-:-:S03]  /*0e30*/  IADD3 R5, P0, PT, R3, R2, RZ ;  /* 0x0000000203057210 */ /* 0x000fc60007f1e0ff */
[----:B------:R-:W-:Y:S01]  /*0e40*/  IMAD.IADD R10, R4, 0x1, R0 ;  /* 0x00000001040a7824 */ /* 0x000fe200078e0200 */
[C---:B------:R-:W-:Y:S02]  /*0e50*/  IADD3 R8, P1, PT, R3.reuse, R4, RZ ;  /* 0x0000000403087210 */ /* 0x040fe40007f3e0ff */
[----:B------:R-:W-:Y:S02]  /*0e60*/  LEA.HI.X.SX32 R2, R2, RZ, 0x1, P0 ;  /* 0x000000ff02027211 */ /* 0x000fe400000f0eff */
[----:B------:R-:W-:Y:S02]  /*0e70*/  LEA.HI.X.SX32 R9, R4, RZ, 0x1, P1 ;  /* 0x000000ff04097211 */ /* 0x000fe400008f0eff */
[----:B------:R-:W-:Y:S02]  /*0e80*/  IADD3 R11, P2, PT, R3, R10, RZ ;  /* 0x0000000a030b7210 */ /* 0x000fe40007f5e0ff */
[----:B0-----:R-:W-:Y:S02]  /*0e90*/  LEA R6, P0, R5, UR10, 0x2 ;  /* 0x0000000a05067c11 */ /* 0x001fe4000f8010ff */
[----:B------:R-:W-:-:S02]  /*0ea0*/  LEA R4, P1, R8, UR10, 0x2 ;  /* 0x0000000a08047c11 */ /* 0x000fc4000f8210ff */
[----:B------:R-:W-:Y:S01]  /*0eb0*/  LEA.HI.X R7, R5, UR11, R2, 0x2, P0 ;  /* 0x0000000b05077c11 */ /* 0x000fe200080f1402 */
[----:B------:R-:W-:Y:S01]  /*0ec0*/  IMAD.IADD R2, R10, 0x1, R0 ;  /* 0x000000010a027824 */ /* 0x000fe200078e0200 */
[----:B------:R-:W-:Y:S02]  /*0ed0*/  LEA.HI.X R5, R8, UR11, R9, 0x2, P1 ;  /* 0x0000000b08057c11 */ /* 0x000fe400088f1409 */
[----:B------:R-:W-:Y:S02]  /*0ee0*/  LEA.HI.X.SX32 R10, R10, RZ, 0x1, P2 ;  /* 0x000000ff0a0a7211 */ /* 0x000fe400010f0eff */
[----:B------:R-:W-:Y:S01]  /*0ef0*/  LEA R8, P0, R11, UR10, 0x2 ;  /* 0x0000000a0b087c11 */ /* 0x000fe2000f8010ff */
[----:B------:R-:W2:Y:S01]  /*0f00*/  LDG.E R7, desc[UR8][R6.64] ;  /* 0x0000000806077981 */ /* 0x000ea2000c1e1900 */
[----:B------:R-:W-:Y:S02]  /*0f10*/  IADD3 R12, P1, PT, R3, R2, RZ ;  /* 0x00000002030c7210 */ /* 0x000fe40007f3e0ff */
[----:B------:R-:W-:Y:S01]  /*0f20*/  LEA.HI.X R9, R11, UR11, R10, 0x2, P0 ;  /* 0x0000000b0b097c11 */ /* 0x000fe200080f140a */
[----:B------:R-:W3:Y:S01]  /*0f30*/  LDG.E R5, desc[UR8][R4.64] ;  /* 0x0000000804057981 */ /* 0x000ee2000c1e1900 */
[----:B------:R-:W-:-:S02]  /*0f40*/  LEA.HI.X.SX32 R11, R2, RZ, 0x1, P1 ;  /* 0x000000ff020b7211 */ /* 0x000fc400008f0eff */
[C---:B------:R-:W-:Y:S02]  /*0f50*/  LEA R10, P0, R12.reuse, UR10, 0x2 ;  /* 0x0000000a0c0a7c11 */ /* 0x040fe4000f8010ff */
[----:B------:R-:W4:Y:S02]  /*0f60*/  LDG.E R9, desc[UR8][R8.64] ;  /* 0x0000000808097981 */ /* 0x000f24000c1e1900 */
[----:B------:R-:W-:-:S06]  /*0f70*/  LEA.HI.X R11, R12, UR11, R11, 0x2, P0 ;  /* 0x0000000b0c0b7c11 */ /* 0x000fcc00080f140b */
[----:B------:R-:W5:Y:S01]  /*0f80*/  LDG.E R11, desc[UR8][R10.64] ;  /* 0x000000080a0b7981 */ /* 0x000f62000c1e1900 */
[----:B------:R-:W-:Y:S01]  /*0f90*/  UIADD3 UR4, UPT, UPT, UR4, 0x4, URZ ;  /* 0x0000000404047890 */ /* 0x000fe2000fffe0ff */
[----:B--2---:R-:W-:-:S04]  /*0fa0*/  FADD R28, R28, R7 ;  /* 0x000000071c1c7221 */ /* 0x004fc80000000000 */
[----:B---3--:R-:W-:-:S04]  /*0fb0*/  FADD R28, R28, R5 ;  /* 0x000000051c1c7221 */ /* 0x008fc80000000000 */
[----:B----4-:R-:W-:-:S04]  /*0fc0*/  FADD R28, R28, R9 ;  /* 0x000000091c1c7221 */ /* 0x010fc80000000000 */
[----:B-----5:R-:W-:-:S07]  /*0fd0*/  FADD R28, R28, R11 ;  /* 0x0000000b1c1c7221 */ /* 0x020fce0000000000 */
.L_x_4:
[----:B------:R-:W-:Y:S05]  /*0fe0*/  BRA.U !UP1, `(.L_x_0) ;  /* 0x0000000109347547 */ /* 0x000fea000b800000 */
[----:B------:R-:W-:Y:S01]  /*0ff0*/  IMAD R2, R0, UR4, RZ ;  /* 0x0000000400027c24 */ /* 0x000fe2000f8e02ff */
[----:B------:R-:W0:Y:S01]  /*1000*/  LDCU.64 UR10, c[0x0][0x380] ;  /* 0x00007000ff0a77ac */ /* 0x000e220008000a00 */
[----:B------:R-:W-:-:S12]  /*1010*/  UIADD3 UR5, UPT, UPT, -UR5, URZ, URZ ;  /* 0x000000ff05057290 */ /* 0x000fd8000fffe1ff */
.L_x_5:
[----:B------:R-:W-:-:S04]  /*1020*/  IADD3 R5, P0, PT, R3, R2, RZ ;  /* 0x0000000203057210 */ /* 0x000fc80007f1e0ff */
[----:B------:R-:W-:Y:S02]  /*1030*/  LEA.HI.X.SX32 R6, R2, RZ, 0x1, P0 ;  /* 0x000000ff02067211 */ /* 0x000fe400000f0eff */
[----:B0-----:R-:W-:-:S04]  /*1040*/  LEA R4, P0, R5, UR10, 0x2 ;  /* 0x0000000a05047c11 */ /* 0x001fc8000f8010ff */
[----:B------:R-:W-:-:S06]  /*1050*/  LEA.HI.X R5, R5, UR11, R6, 0x2, P0 ;  /* 0x0000000b05057c11 */ /* 0x000fcc00080f1406 */
[----:B------:R-:W2:Y:S01]  /*1060*/  LDG.E R5, desc[UR8][R4.64] ;  /* 0x0000000804057981 */ /* 0x000ea2000c1e1900 */
[----:B------:R-:W-:Y:S01]  /*1070*/  UIADD3 UR5, UPT, UPT, UR5, 0x1, URZ ;  /* 0x0000000105057890 */ /* 0x000fe2000fffe0ff */
[----:B------:R-:W-:-:S03]  /*1080*/  IMAD.IADD R2, R2, 0x1, R0 ;  /* 0x0000000102027824 */ /* 0x000fc600078e0200 */
[----:B------:R-:W-:Y:S01]  /*1090*/  UISETP.NE.AND UP0, UPT, UR5, URZ, UPT ;  /* 0x000000ff0500728c */ /* 0x000fe2000bf05270 */
[----:B--2---:R-:W-:-:S08]  /*10a0*/  FADD R28, R5, R28 ;  /* 0x0000001c051c7221 */ /* 0x004fd00000000000 */
[----:B------:R-:W-:Y:S05]  /*10b0*/  BRA.U UP0, `(.L_x_5) ;  /* 0xfffffffd00d87547 */ /* 0x000fea000b83ffff */
.L_x_0:
[----:B------:R-:W-:Y:S01]  /*10c0*/  I2FP.F32.S32 R0, UR7 ;  /* 0x0000000700007c45 */ /* 0x000fe20008201400 */
[----:B------:R-:W-:Y:S03]  /*10d0*/  BSSY.RECONVERGENT B0, `(.L_x_6) ;  /* 0x000000c000007945 */ /* 0x000fe60003800200 */
[----:B------:R-:W0:Y:S08]  /*10e0*/  MUFU.RCP R5, R0 ;  /* 0x0000000000057308 */ /* 0x000e300000001000 */
[----:B------:R-:W1:Y:S01]  /*10f0*/  FCHK P0, R28, R0 ;  /* 0x000000001c007302 */ /* 0x000e620000000000 */
[----:B0-----:R-:W-:-:S04]  /*1100*/  FFMA R2, -R0, R5, 1 ;  /* 0x3f80000000027423 */ /* 0x001fc80000000105 */
[----:B------:R-:W-:-:S04]  /*1110*/  FFMA R5, R5, R2, R5 ;  /* 0x0000000205057223 */ /* 0x000fc80000000005 */
[----:B------:R-:W-:-:S04]  /*1120*/  FFMA R7, R5, R28, RZ ;  /* 0x0000001c05077223 */ /* 0x000fc800000000ff */
[----:B------:R-:W-:-:S04]  /*1130*/  FFMA R2, -R0, R7, R28 ;  /* 0x0000000700027223 */ /* 0x000fc8000000011c */
[----:B------:R-:W-:Y:S01]  /*1140*/  FFMA R5, R5, R2, R7 ;  /* 0x0000000205057223 */ /* 0x000fe20000000007 */
[----:B-1----:R-:W-:Y:S06]  /*1150*/  @!P0 BRA `(.L_x_7) ;  /* 0x00000000000c8947 */ /* 0x002fec0003800000 */
[----:B------:R-:W-:-:S07]  /*1160*/  MOV R2, 0x1180 ;  /* 0x0000118000027802 */ /* 0x000fce0000000f00 */
[----:B------:R-:W-:Y:S05]  /*1170*/  CALL.REL.NOINC `($__internal_0_$__cuda_sm3x_div_rn_noftz_f32_slowpath) ;  /* 0x00000000001c7944 */ /* 0x000fea0003c00000 */
[----:B------:R-:W-:-:S07]  /*1180*/  IMAD.MOV.U32 R5, RZ, RZ, R0 ;  /* 0x000000ffff057224 */ /* 0x000fce00078e0000 */
.L_x_7:
[----:B------:R-:W-:Y:S05]  /*1190*/  BSYNC.RECONVERGENT B0 ;  /* 0x0000000000007941 */ /* 0x000fea0003800200 */
.L_x_6:
[----:B------:R-:W0:Y:S02]  /*11a0*/  LDCU.64 UR4, c[0x0][0x388] ;  /* 0x00007100ff0477ac */ /* 0x000e240008000a00 */
[----:B0-----:R-:W-:-:S04]  /*11b0*/  LEA R2, P0, R3, UR4, 0x2 ;  /* 0x0000000403027c11 */ /* 0x001fc8000f8010ff */
[----:B------:R-:W-:-:S05]  /*11c0*/  LEA.HI.X R3, R3, UR5, RZ, 0x2, P0 ;  /* 0x0000000503037c11 */ /* 0x000fca00080f14ff */
[----:B------:R-:W-:Y:S01]  /*11d0*/  STG.E desc[UR8][R2.64], R5 ;  /* 0x0000000502007986 */ /* 0x000fe2000c101908 */
[----:B------:R-:W-:Y:S05]  /*11e0*/  EXIT ;  /* 0x000000000000794d */ /* 0x000fea0003800000 */
        .weak           $__internal_0_$__cuda_sm3x_div_rn_noftz_f32_slowpath
        .type           $__internal_0_$__cuda_sm3x_div_rn_noftz_f32_slowpath,@function
        .size           $__internal_0_$__cuda_sm3x_div_rn_noftz_f32_slowpath,(.L_x_20 - $__internal_0_$__cuda_sm3x_div_rn_noftz_f32_slowpath)
$__internal_0_$__cuda_sm3x_div_rn_noftz_f32_slowpath:
[----:B------:R-:W-:Y:S01]  /*11f0*/  SHF.R.U32.HI R5, RZ, 0x17, R0 ;  /* 0x00000017ff057819 */ /* 0x000fe20000011600 */
[----:B------:R-:W-:Y:S01]  /*1200*/  BSSY.RECONVERGENT B1, `(.L_x_8) ;  /* 0x0000063000017945 */ /* 0x000fe20003800200 */
[----:B------:R-:W-:Y:S01]  /*1210*/  SHF.R.U32.HI R4, RZ, 0x17, R28 ;  /* 0x00000017ff047819 */ /* 0x000fe2000001161c */
[----:B------:R-:W-:Y:S01]  /*1220*/  IMAD.MOV.U32 R7, RZ, RZ, R0 ;  /* 0x000000ffff077224 */ /* 0x000fe200078e0000 */
[----:B------:R-:W-:Y:S02]  /*1230*/  LOP3.LUT R5, R5, 0xff, RZ, 0xc0, !PT ;  /* 0x000000ff05057812 */ /* 0x000fe400078ec0ff */
[----:B------:R-:W-:-:S03]  /*1240*/  LOP3.LUT R6, R4, 0xff, RZ, 0xc0, !PT ;  /* 0x000000ff04067812 */ /* 0x000fc600078ec0ff */
[----:B------:R-:W-:Y:S02]  /*1250*/  VIADD R8, R5, 0xffffffff ;  /* 0xffffffff05087836 */ /* 0x000fe40000000000 */
[----:B------:R-:W-:-:S03]  /*1260*/  VIADD R9, R6, 0xffffffff ;  /* 0xffffffff06097836 */ /* 0x000fc60000000000 */
[----:B------:R-:W-:-:S04]  /*1270*/  ISETP.GT.U32.AND P0, PT, R8, 0xfd, PT ;  /* 0x000000fd0800780c */ /* 0x000fc80003f04070 */
[----:B------:R-:W-:-:S13]  /*1280*/  ISETP.GT.U32.OR P0, PT, R9, 0xfd, P0 ;  /* 0x000000fd0900780c */ /* 0x000fda0000704470 */
[----:B------:R-:W-:Y:S01]  /*1290*/  @!P0 IMAD.MOV.U32 R4, RZ, RZ, RZ ;  /* 0x000000ffff048224 */ /* 0x000fe200078e00ff */
[----:B------:R-:W-:Y:S06]  /*12a0*/  @!P0 BRA `(.L_x_9) ;  /* 0x00000000005c8947 */ /* 0x000fec0003800000 */
[----:B------:R-:W-:Y:S02]  /*12b0*/  FSETP.GTU.FTZ.AND P0, PT, |R28|, +INF , PT ;  /* 0x7f8000001c00780b */ /* 0x000fe40003f1c200 */
[----:B------:R-:W-:-:S04]  /*12c0*/  FSETP.GTU.FTZ.AND P1, PT, |R0|, +INF , PT ;  /* 0x7f8000000000780b */ /* 0x000fc80003f3c200 */
[----:B------:R-:W-:-:S13]  /*12d0*/  PLOP3.LUT P0, PT, P0, P1, PT, 0xf8, 0x8f ;  /* 0x00000000008f781c */ /* 0x000fda0000703f70 */
[----:B------:R-:W-:Y:S05]  /*12e0*/  @P0 BRA `(.L_x_10) ;  /* 0x00000004004c0947 */ /* 0x000fea0003800000 */
[----:B------:R-:W-:-:S13]  /*12f0*/  LOP3.LUT P0, RZ, R7, 0x7fffffff, R28, 0xc8, !PT ;  /* 0x7fffffff07ff7812 */ /* 0x000fda000780c81c */
[----:B------:R-:W-:Y:S05]  /*1300*/  @!P0 BRA `(.L_x_11) ;  /* 0x00000004003c8947 */ /* 0x000fea0003800000 */
[----:B------:R-:W-:Y:S02]  /*1310*/  FSETP.NEU.FTZ.AND P2, PT, |R28|, +INF , PT ;  /* 0x7f8000001c00780b */ /* 0x000fe40003f5d200 */
[----:B------:R-:W-:Y:S02]  /*1320*/  FSETP.NEU.FTZ.AND P1, PT, |R0|, +INF , PT ;  /* 0x7f8000000000780b */ /* 0x000fe40003f3d200 */
[----:B------:R-:W-:-:S11]  /*1330*/  FSETP.NEU.FTZ.AND P0, PT, |R28|, +INF , PT ;  /* 0x7f8000001c00780b */ /* 0x000fd60003f1d200 */
[----:B------:R-:W-:Y:S05]  /*1340*/  @!P1 BRA !P2, `(.L_x_11) ;  /* 0x00000004002c9947 */ /* 0x000fea0005000000 */
[----:B------:R-:W-:-:S04]  /*1350*/  LOP3.LUT P2, RZ, R28, 0x7fffffff, RZ, 0xc0, !PT ;  /* 0x7fffffff1cff7812 */ /* 0x000fc8000784c0ff */
[----:B------:R-:W-:-:S13]  /*1360*/  PLOP3.LUT P1, PT, P1, P2, PT, 0x2f, 0xf2 ;  /* 0x0000000000f2781c */ /* 0x000fda0000f24577 */
[----:B------:R-:W-:Y:S05]  /*1370*/  @P1 BRA `(.L_x_12) ;  /* 0x0000000400181947 */ /* 0x000fea0003800000 */
[----:B------:R-:W-:-:S04]  /*1380*/  LOP3.LUT P1, RZ, R7, 0x7fffffff, RZ, 0xc0, !PT ;  /* 0x7fffffff07ff7812 */ /* 0x000fc8000782c0ff */
[----:B------:R-:W-:-:S13]  /*1390*/  PLOP3.LUT P0, PT, P0, P1, PT, 0x2f, 0xf2 ;  /* 0x0000000000f2781c */ /* 0x000fda0000702577 */
[----:B------:R-:W-:Y:S05]  /*13a0*/  @P0 BRA `(.L_x_13) ;  /* 0x0000000400000947 */ /* 0x000fea0003800000 */
[----:B------:R-:W-:Y:S02]  /*13b0*/  ISETP.GE.AND P0, PT, R9, RZ, PT ;  /* 0x000000ff0900720c */ /* 0x000fe40003f06270 */
[----:B------:R-:W-:-:S11]  /*13c0*/  ISETP.GE.AND P1, PT, R8, RZ, PT ;  /* 0x000000ff0800720c */ /* 0x000fd60003f26270 */
[----:B------:R-:W-:Y:S02]  /*13d0*/  @P0 IMAD.MOV.U32 R4, RZ, RZ, RZ ;  /* 0x000000ffff040224 */ /* 0x000fe400078e00ff */
[----:B------:R-:W-:Y:S01]  /*13e0*/  @!P0 FFMA R28, R28, 1.84467440737095516160e+19, RZ ;  /* 0x5f8000001c1c8823 */ /* 0x000fe200000000ff */
[----:B------:R-:W-:Y:S02]  /*13f0*/  @!P0 IMAD.MOV.U32 R4, RZ, RZ, -0x40 ;  /* 0xffffffc0ff048424 */ /* 0x000fe400078e00ff */
[----:B------:R-:W-:Y:S02]  /*1400*/  @!P1 FFMA R7, R0, 1.84467440737095516160e+19, RZ ;  /* 0x5f80000000079823 */ /* 0x000fe400000000ff */
[----:B------:R-:W-:-:S07]  /*1410*/  @!P1 VIADD R4, R4, 0x40 ;  /* 0x0000004004049836 */ /* 0x000fce0000000000 */
.L_x_9:
[----:B------:R-:W-:Y:S01]  /*1420*/  LEA R0, R5, 0xc0800000, 0x17 ;  /* 0xc080000005007811 */ /* 0x000fe200078eb8ff */
[----:B------:R-:W-:Y:S01]  /*1430*/  VIADD R6, R6, 0xffffff81 ;  /* 0xffffff8106067836 */ /* 0x000fe20000000000 */
[----:B------:R-:W-:Y:S03]  /*1440*/  BSSY.RECONVERGENT B2, `(.L_x_14) ;  /* 0x0000035000027945 */ /* 0x000fe60003800200 */
[----:B------:R-:W-:Y:S02]  /*1450*/  IMAD.IADD R7, R7, 0x1, -R0 ;  /* 0x0000000107077824 */ /* 0x000fe400078e0a00 */
[C---:B------:R-:W-:Y:S02]  /*1460*/  IMAD R0, R6.reuse, -0x800000, R28 ;  /* 0xff80000006007824 */ /* 0x040fe400078e021c */
[----:B------:R0:W1:Y:S01]  /*1470*/  MUFU.RCP R8, R7 ;  /* 0x0000000700087308 */ /* 0x0000620000001000 */
[----:B------:R-:W-:Y:S01]  /*1480*/  FADD.FTZ R9, -R7, -RZ ;  /* 0x800000ff07097221 */ /* 0x000fe20000010100 */
[----:B0-----:R-:W-:-:S05]  /*1490*/  IADD3 R7, PT, PT, R6, 0x7f, -R5 ;  /* 0x0000007f06077810 */ /* 0x001fca0007ffe805 */
[----:B------:R-:W-:Y:S02]  /*14a0*/  IMAD.IADD R7, R7, 0x1, R4 ;  /* 0x0000000107077824 */ /* 0x000fe400078e0204 */
[----:B-1----:R-:W-:-:S04]  /*14b0*/  FFMA R11, R8, R9, 1 ;  /* 0x3f800000080b7423 */ /* 0x002fc80000000009 */
[----:B------:R-:W-:-:S04]  /*14c0*/  FFMA R13, R8, R11, R8 ;  /* 0x0000000b080d7223 */ /* 0x000fc80000000008 */
[----:B------:R-:W-:-:S04]  /*14d0*/  FFMA R8, R0, R13, RZ ;  /* 0x0000000d00087223 */ /* 0x000fc800000000ff */
[----:B------:R-:W-:-:S04]  /*14e0*/  FFMA R11, R9, R8, R0 ;  /* 0x00000008090b7223 */ /* 0x000fc80000000000 */
[----:B------:R-:W-:-:S04]  /*14f0*/  FFMA R8, R13, R11, R8 ;  /* 0x0000000b0d087223 */ /* 0x000fc80000000008 */
[----:B------:R-:W-:-:S04]  /*1500*/  FFMA R9, R9, R8, R0 ;  /* 0x0000000809097223 */ /* 0x000fc80000000000 */
[----:B------:R-:W-:-:S05]  /*1510*/  FFMA R0, R13, R9, R8 ;  /* 0x000000090d007223 */ /* 0x000fca0000000008 */
[----:B------:R-:W-:-:S04]  /*1520*/  SHF.R.U32.HI R5, RZ, 0x17, R0 ;  /* 0x00000017ff057819 */ /* 0x000fc80000011600 */
[----:B------:R-:W-:-:S05]  /*1530*/  LOP3.LUT R5, R5, 0xff, RZ, 0xc0, !PT ;  /* 0x000000ff05057812 */ /* 0x000fca00078ec0ff */
[----:B------:R-:W-:-:S04]  /*1540*/  IMAD.IADD R10, R5, 0x1, R7 ;  /* 0x00000001050a7824 */ /* 0x000fc800078e0207 */
[----:B------:R-:W-:-:S05]  /*1550*/  VIADD R4, R10, 0xffffffff ;  /* 0xffffffff0a047836 */ /* 0x000fca0000000000 */
[----:B------:R-:W-:-:S13]  /*1560*/  ISETP.GE.U32.AND P0, PT, R4, 0xfe, PT ;  /* 0x000000fe0400780c */ /* 0x000fda0003f06070 */
[----:B------:R-:W-:Y:S05]  /*1570*/  @!P0 BRA `(.L_x_15) ;  /* 0x0000000000808947 */ /* 0x000fea0003800000 */
[----:B------:R-:W-:-:S13]  /*1580*/  ISETP.GT.AND P0, PT, R10, 0xfe, PT ;  /* 0x000000fe0a00780c */ /* 0x000fda0003f04270 */
[----:B------:R-:W-:Y:S05]  /*1590*/  @P0 BRA `(.L_x_16) ;  /* 0x00000000006c0947 */ /* 0x000fea0003800000 */
[----:B------:R-:W-:-:S13]  /*15a0*/  ISETP.GE.AND P0, PT, R10, 0x1, PT ;  /* 0x000000010a00780c */ /* 0x000fda0003f06270 */
[----:B------:R-:W-:Y:S05]  /*15b0*/  @P0 BRA `(.L_x_17) ;  /* 0x0000000000740947 */ /* 0x000fea0003800000 */
[----:B------:R-:W-:Y:S02]  /*15c0*/  ISETP.GE.AND P0, PT, R10, -0x18, PT ;  /* 0xffffffe80a00780c */ /* 0x000fe40003f06270 */
[----:B------:R-:W-:-:S11]  /*15d0*/  LOP3.LUT R0, R0, 0x80000000, RZ, 0xc0, !PT ;  /* 0x8000000000007812 */ /* 0x000fd600078ec0ff */
[----:B------:R-:W-:Y:S05]  /*15e0*/  @!P0 BRA `(.L_x_17) ;  /* 0x0000000000688947 */ /* 0x000fea0003800000 */
[CCC-:B------:R-:W-:Y:S01]  /*15f0*/  FFMA.RZ R4, R13.reuse, R9.reuse, R8.reuse ;  /* 0x000000090d047223 */ /* 0x1c0fe2000000c008 */
[C---:B------:R-:W-:Y:S02]  /*1600*/  VIADD R7, R10.reuse, 0x20 ;  /* 0x000000200a077836 */ /* 0x040fe40000000000 */
[CCC-:B------:R-:W-:Y:S01]  /*1610*/  FFMA.RM R5, R13.reuse, R9.reuse, R8.reuse ;  /* 0x000000090d057223 */ /* 0x1c0fe20000004008 */
[----:B------:R-:W-:Y:S02]  /*1620*/  ISETP.NE.AND P2, PT, R10, RZ, PT ;  /* 0x000000ff0a00720c */ /* 0x000fe40003f45270 */
[----:B------:R-:W-:Y:S01]  /*1630*/  LOP3.LUT R6, R4, 0x7fffff, RZ, 0xc0, !PT ;  /* 0x007fffff04067812 */ /* 0x000fe200078ec0ff */
[----:B------:R-:W-:Y:S01]  /*1640*/  FFMA.RP R4, R13, R9, R8 ;  /* 0x000000090d047223 */ /* 0x000fe20000008008 */
[----:B------:R-:W-:Y:S01]  /*1650*/  IMAD.MOV R8, RZ, RZ, -R10 ;  /* 0x000000ffff087224 */ /* 0x000fe200078e0a0a */
[----:B------:R-:W-:Y:S02]  /*1660*/  ISETP.NE.AND P1, PT, R10, RZ, PT ;  /* 0x000000ff0a00720c */ /* 0x000fe40003f25270 */
[----:B------:R-:W-:-:S02]  /*1670*/  LOP3.LUT R6, R6, 0x800000, RZ, 0xfc, !PT ;  /* 0x0080000006067812 */ /* 0x000fc400078efcff */
[----:B------:R-:W-:Y:S02]  /*1680*/  FSETP.NEU.FTZ.AND P0, PT, R4, R5, PT ;  /* 0x000000050400720b */ /* 0x000fe40003f1d000 */
[----:B------:R-:W-:Y:S02]  /*1690*/  SHF.L.U32 R7, R6, R7, RZ ;  /* 0x0000000706077219 */ /* 0x000fe400000006ff */
[----:B------:R-:W-:Y:S02]  /*16a0*/  SEL R5, R8, RZ, P2 ;  /* 0x000000ff08057207 */ /* 0x000fe40001000000 */
[----:B------:R-:W-:Y:S02]  /*16b0*/  ISETP.NE.AND P1, PT, R7, RZ, P1 ;  /* 0x000000ff0700720c */ /* 0x000fe40000f25270 */
[----:B------:R-:W-:Y:S02]  /*16c0*/  SHF.R.U32.HI R5, RZ, R5, R6 ;  /* 0x00000005ff057219 */ /* 0x000fe40000011606 */
[----:B------:R-:W-:-:S02]  /*16d0*/  PLOP3.LUT P0, PT, P0, P1, PT, 0xf8, 0x8f ;  /* 0x00000000008f781c */ /* 0x000fc40000703f70 */
[----:B------:R-:W-:Y:S02]  /*16e0*/  SHF.R.U32.HI R7, RZ, 0x1, R5 ;  /* 0x00000001ff077819 */ /* 0x000fe40000011605 */
[----:B------:R-:W-:-:S04]  /*16f0*/  SEL R4, RZ, 0x1, !P0 ;  /* 0x00000001ff047807 */ /* 0x000fc80004000000 */
[----:B------:R-:W-:-:S04]  /*1700*/  LOP3.LUT R4, R4, 0x1, R7, 0xf8, !PT ;  /* 0x0000000104047812 */ /* 0x000fc800078ef807 */
[----:B------:R-:W-:-:S05]  /*1710*/  LOP3.LUT R4, R4, R5, RZ, 0xc0, !PT ;  /* 0x0000000504047212 */ /* 0x000fca00078ec0ff */
[----:B------:R-:W-:-:S05]  /*1720*/  IMAD.IADD R7, R7, 0x1, R4 ;  /* 0x0000000107077824 */ /* 0x000fca00078e0204 */
[----:B------:R-:W-:Y:S01]  /*1730*/  LOP3.LUT R0, R7, R0, RZ, 0xfc, !PT ;  /* 0x0000000007007212 */ /* 0x000fe200078efcff */
[----:B------:R-:W-:Y:S06]  /*1740*/  BRA `(.L_x_17) ;  /* 0x0000000000107947 */ /* 0x000fec0003800000 */
.L_x_16:
[----:B------:R-:W-:-:S04]  /*1750*/  LOP3.LUT R0, R0, 0x80000000, RZ, 0xc0, !PT ;  /* 0x8000000000007812 */ /* 0x000fc800078ec0ff */
[----:B------:R-:W-:Y:S01]  /*1760*/  LOP3.LUT R0, R0, 0x7f800000, RZ, 0xfc, !PT ;  /* 0x7f80000000007812 */ /* 0x000fe200078efcff */
[----:B------:R-:W-:Y:S06]  /*1770*/  BRA `(.L_x_17) ;  /* 0x0000000000047947 */ /* 0x000fec0003800000 */
.L_x_15:
[----:B------:R-:W-:-:S07]  /*1780*/  IMAD R0, R7, 0x800000, R0 ;  /* 0x0080000007007824 */ /* 0x000fce00078e0200 */
.L_x_17:
[----:B------:R-:W-:Y:S05]  /*1790*/  BSYNC.RECONVERGENT B2 ;  /* 0x0000000000027941 */ /* 0x000fea0003800200 */
.L_x_14:
[----:B------:R-:W-:Y:S05]  /*17a0*/  BRA `(.L_x_18) ;  /* 0x0000000000207947 */ /* 0x000fea0003800000 */
.L_x_13:
[----:B------:R-:W-:-:S04]  /*17b0*/  LOP3.LUT R0, R7, 0x80000000, R28, 0x48, !PT ;  /* 0x8000000007007812 */ /* 0x000fc800078e481c */
[----:B------:R-:W-:Y:S01]  /*17c0*/  LOP3.LUT R0, R0, 0x7f800000, RZ, 0xfc, !PT ;  /* 0x7f80000000007812 */ /* 0x000fe200078efcff */
[----:B------:R-:W-:Y:S06]  /*17d0*/  BRA `(.L_x_18) ;  /* 0x0000000000147947 */ /* 0x000fec0003800000 */
.L_x_12:
[----:B------:R-:W-:Y:S01]  /*17e0*/  LOP3.LUT R0, R7, 0x80000000, R28, 0x48, !PT ;  /* 0x8000000007007812 */ /* 0x000fe200078e481c */
[----:B------:R-:W-:Y:S06]  /*17f0*/  BRA `(.L_x_18) ;  /* 0x00000000000c7947 */ /* 0x000fec0003800000 */
.L_x_11:
[----:B------:R-:W0:Y:S01]  /*1800*/  MUFU.RSQ R0, -QNAN ;  /* 0xffc0000000007908 */ /* 0x000e220000001400 */
[----:B------:R-:W-:Y:S05]  /*1810*/  BRA `(.L_x_18) ;  /* 0x0000000000047947 */ /* 0x000fea0003800000 */
.L_x_10:
[----:B------:R-:W-:-:S07]  /*1820*/  FADD.FTZ R0, R28, R0 ;  /* 0x000000001c007221 */ /* 0x000fce0000010000 */
.L_x_18:
[----:B------:R-:W-:Y:S05]  /*1830*/  BSYNC.RECONVERGENT B1 ;  /* 0x0000000000017941 */ /* 0x000fea0003800200 */
.L_x_8:
[----:B------:R-:W-:Y:S02]  /*1840*/  IMAD.MOV.U32 R4, RZ, RZ, R2 ;  /* 0x000000ffff047224 */ /* 0x000fe400078e0002 */
[----:B------:R-:W-:-:S04]  /*1850*/  IMAD.MOV.U32 R5, RZ, RZ, 0x0 ;  /* 0x00000000ff057424 */ /* 0x000fc800078e00ff */
[----:B0-----:R-:W-:Y:S05]  /*1860*/  RET.REL.NODEC R4 `(elementwiseMean) ;  /* 0xffffffe404e47950 */ /* 0x001fea0003c3ffff */
.L_x_19:
[----:B------:R-:W-:-:S00]  /*1870*/  BRA `(.L_x_19) ;  /* 0xfffffffc00fc7947 */ /* 0x000fc0000383ffff */
[----:B------:R-:W-:-:S00]  /*1880*/  NOP ;  /* 0x0000000000007918 */ /* 0x000fc00000000000 */
[----:B------:R-:W-:-:S00]  /*1890*/  NOP ;  /* 0x0000000000007918 */ /* 0x000fc00000000000 */
[----:B------:R-:W-:-:S00]  /*18a0*/  NOP ;  /* 0x0000000000007918 */ /* 0x000fc00000000000 */
[----:B------:R-:W-:-:S00]  /*18b0*/  NOP ;  /* 0x0000000000007918 */ /* 0x000fc00000000000 */
[----:B------:R-:W-:-:S00]  /*18c0*/  NOP ;  /* 0x0000000000007918 */ /* 0x000fc00000000000 */
[----:B------:R-:W-:-:S00]  /*18d0*/  NOP ;  /* 0x0000000000007918 */ /* 0x000fc00000000000 */
[----:B------:R-:W-:-:S00]  /*18e0*/  NOP ;  /* 0x0000000000007918 */ /* 0x000fc00000000000 */
[----:B------:R-:W-:-:S00]  /*18f0*/  NOP ;  /* 0x0000000000007918 */ /* 0x000fc00000000000 */
.L_x_20:


//--------------------- .nv.shared.reserved.0     --------------------------
	.section	.nv.shared.reserved.0,"aw",@nobits
	.weak		__nv_reservedSMEM_offset_0_alias
	.size		__nv_reservedSMEM_offset_0_alias, 0, 64
	.other		__nv_reservedSMEM_offset_0_alias,@"STO_CUDA_RESERVED_SHARED STV_DEFAULT"
__nv_reservedSMEM_offset_0_alias:
	.zero		0
	.zero		64


//--------------------- .nv.constant0.elementwiseMean --------------------------
	.section	.nv.constant0.elementwiseMean,"a",@progbits
	.sectionflags	@""
	.align	4
.nv.constant0.elementwiseMean:
	.zero		920


//--------------------- SYMBOLS --------------------------

	.type		.nv.reservedSmem.offset0,@object
	.size		.nv.reservedSmem.offset0,0x4
